//
// Generated by NVIDIA NVVM Compiler
//
// Compiler Build ID: CL-36424714
// Cuda compilation tools, release 13.0, V13.0.88
// Based on NVVM 20.0.0
//

.version 9.0
.target sm_100
.address_size 64

	// .globl	_Z11fusedL2NormPKfS0_Pfi

.visible .entry _Z11fusedL2NormPKfS0_Pfi(
	.param .u64 .ptr .align 1 _Z11fusedL2NormPKfS0_Pfi_param_0,
	.param .u64 .ptr .align 1 _Z11fusedL2NormPKfS0_Pfi_param_1,
	.param .u64 .ptr .align 1 _Z11fusedL2NormPKfS0_Pfi_param_2,
	.param .u32 _Z11fusedL2NormPKfS0_Pfi_param_3
)
{
	.reg .pred 	%p<2>;
	.reg .b32 	%r<6>;
	.reg .b32 	%f<6>;
	.reg .b64 	%rd<11>;

	ld.param.u64 	%rd1, [_Z11fusedL2NormPKfS0_Pfi_param_0];
	ld.param.u64 	%rd2, [_Z11fusedL2NormPKfS0_Pfi_param_1];
	ld.param.u64 	%rd3, [_Z11fusedL2NormPKfS0_Pfi_param_2];
	ld.param.u32 	%r2, [_Z11fusedL2NormPKfS0_Pfi_param_3];
	mov.u32 	%r3, %ctaid.x;
	mov.u32 	%r4, %ntid.x;
	mov.u32 	%r5, %tid.x;
	mad.lo.s32 	%r1, %r3, %r4, %r5;
	setp.ge.s32 	%p1, %r1, %r2;
	@%p1 bra 	$L__BB0_2;
	cvta.to.global.u64 	%rd4, %rd1;
	cvta.to.global.u64 	%rd5, %rd2;
	cvta.to.global.u64 	%rd6, %rd3;
	mul.wide.s32 	%rd7, %r1, 4;
	add.s64 	%rd8, %rd4, %rd7;
	ld.global.f32 	%f1, [%rd8];
	add.s64 	%rd9, %rd5, %rd7;
	ld.global.f32 	%f2, [%rd9];
	mul.f32 	%f3, %f2, %f2;
	fma.rn.f32 	%f4, %f1, %f1, %f3;
	sqrt.rn.f32 	%f5, %f4;
	add.s64 	%rd10, %rd6, %rd7;
	st.global.f32 	[%rd10], %f5;
$L__BB0_2:
	ret;

}


// ===== COMPILED SASS (sm_100) =====

	.target	sm_100

	.elftype	@"ET_EXEC"


//--------------------- .note.nv.tkinfo           --------------------------
	.section	.note.nv.tkinfo,"",@"SHT_NOTE"
	.sectionflags	@"SHF_NOTE_NV_TKINFO"
	.tkinfo
        /*0018*/ 	.word	0x00000002
        /*0030*/ 	.string	""
        /*0030*/ 	.string	"ptxas"
        /*0030*/ 	.string	"Cuda compilation tools, release 13.0, V13.0.88"
        /*0030*/ 	.string	"Build cuda_13.0.r13.0/compiler.36424714_0"
        /*0030*/ 	.string	"-arch sm_100 -m 64 "



//--------------------- .note.nv.cuinfo           --------------------------
	.section	.note.nv.cuinfo,"",@"SHT_NOTE"
	.sectionflags	@"SHF_NOTE_NV_CUINFO"
        /*0018*/ 	.short	0x0002
        /*001a*/ 	.short	0x0064
        /*001c*/ 	.short	0x0082
	.zero		2


//--------------------- .nv.info                  --------------------------
	.section	.nv.info,"",@"SHT_CUDA_INFO"
	.align	4


	//----- nvinfo : EIATTR_REGCOUNT
	.align		4
        /*0000*/ 	.byte	0x04, 0x2f
        /*0002*/ 	.short	(.L_1 - .L_0)
	.align		4
.L_0:
        /*0004*/ 	.word	index@(_Z11fusedL2NormPKfS0_Pfi)
        /*0008*/ 	.word	0x0000000b


	//----- nvinfo : EIATTR_FRAME_SIZE
	.align		4
.L_1:
        /*000c*/ 	.byte	0x04, 0x11
        /*000e*/ 	.short	(.L_3 - .L_2)
	.align		4
.L_2:
        /*0010*/ 	.word	index@($__internal_0_$__cuda_sm20_sqrt_rn_f32_slowpath)
        /*0014*/ 	.word	0x00000000


	//----- nvinfo : EIATTR_FRAME_SIZE
	.align		4
.L_3:
        /*0018*/ 	.byte	0x04, 0x11
        /*001a*/ 	.short	(.L_5 - .L_4)
	.align		4
.L_4:
        /*001c*/ 	.word	index@(_Z11fusedL2NormPKfS0_Pfi)
        /*0020*/ 	.word	0x00000000


	//----- nvinfo : EIATTR_MIN_STACK_SIZE
	.align		4
.L_5:
        /*0024*/ 	.byte	0x04, 0x12
        /*0026*/ 	.short	(.L_7 - .L_6)
	.align		4
.L_6:
        /*0028*/ 	.word	index@(_Z11fusedL2NormPKfS0_Pfi)
        /*002c*/ 	.word	0x00000000
.L_7:


//--------------------- .nv.compat                --------------------------
	.section	.nv.compat,"",@"SHT_CUDA_COMPAT_INFO"
	.align	4
        /*0000*/ 	.byte	0x02, 0x09, 0x00, 0x00, 0x02, 0x02, 0x01, 0x00, 0x02, 0x05, 0x05, 0x00, 0x03, 0x07, 0x01, 0x01
        /*0010*/ 	.byte	0x02, 0x03, 0x00, 0x00, 0x02, 0x06, 0x01, 0x00, 0x04, 0x0b, 0x08, 0x00, 0x01, 0x00, 0x00, 0x00
        /*0020*/ 	.byte	0x00, 0x00, 0x00, 0x00


//--------------------- .nv.info._Z11fusedL2NormPKfS0_Pfi --------------------------
	.section	.nv.info._Z11fusedL2NormPKfS0_Pfi,"",@"SHT_CUDA_INFO"
	.sectionflags	@""
	.align	4


	//----- nvinfo : EIATTR_CUDA_API_VERSION
	.align		4
        /*0000*/ 	.byte	0x04, 0x37
        /*0002*/ 	.short	(.L_9 - .L_8)
.L_8:
        /*0004*/ 	.word	0x00000082


	//----- nvinfo : EIATTR_KPARAM_INFO
	.align		4
.L_9:
        /*0008*/ 	.byte	0x04, 0x17
        /*000a*/ 	.short	(.L_11 - .L_10)
.L_10:
        /*000c*/ 	.word	0x00000000
        /*0010*/ 	.short	0x0003
        /*0012*/ 	.short	0x0018
        /*0014*/ 	.byte	0x00, 0xf0, 0x11, 0x00


	//----- nvinfo : EIATTR_KPARAM_INFO
	.align		4
.L_11:
        /*0018*/ 	.byte	0x04, 0x17
        /*001a*/ 	.short	(.L_13 - .L_12)
.L_12:
        /*001c*/ 	.word	0x00000000
        /*0020*/ 	.short	0x0002
        /*0022*/ 	.short	0x0010
        /*0024*/ 	.byte	0x00, 0xf5, 0x21, 0x00


	//----- nvinfo : EIATTR_KPARAM_INFO
	.align		4
.L_13:
        /*0028*/ 	.byte	0x04, 0x17
        /*002a*/ 	.short	(.L_15 - .L_14)
.L_14:
        /*002c*/ 	.word	0x00000000
        /*0030*/ 	.short	0x0001
        /*0032*/ 	.short	0x0008
        /*0034*/ 	.byte	0x00, 0xf5, 0x21, 0x00


	//----- nvinfo : EIATTR_KPARAM_INFO
	.align		4
.L_15:
        /*0038*/ 	.byte	0x04, 0x17
        /*003a*/ 	.short	(.L_17 - .L_16)
.L_16:
        /*003c*/ 	.word	0x00000000
        /*0040*/ 	.short	0x0000
        /*0042*/ 	.short	0x0000
        /*0044*/ 	.byte	0x00, 0xf5, 0x21, 0x00


	//----- nvinfo : EIATTR_SPARSE_MMA_MASK
	.align		4
.L_17:
        /*0048*/ 	.byte	0x03, 0x50
        /*004a*/ 	.short	0x0000


	//----- nvinfo : EIATTR_MAXREG_COUNT
	.align		4
        /*004c*/ 	.byte	0x03, 0x1b
        /*004e*/ 	.short	0x00ff


	//----- nvinfo : EIATTR_MERCURY_ISA_VERSION
	.align		4
        /*0050*/ 	.byte	0x03, 0x5f
        /*0052*/ 	.short	0x0101


	//----- nvinfo : EIATTR_VRC_CTA_INIT_COUNT
	.align		4
        /*0054*/ 	.byte	0x02, 0x4a
	.zero		1
	.zero		1


	//----- nvinfo : EIATTR_EXIT_INSTR_OFFSETS
	.align		4
        /*0058*/ 	.byte	0x04, 0x1c
        /*005a*/ 	.short	(.L_19 - .L_18)


	//   ....[0]....
.L_18:
        /*005c*/ 	.word	0x00000070


	//   ....[1]....
        /*0060*/ 	.word	0x00000220


	//----- nvinfo : EIATTR_CRS_STACK_SIZE
	.align		4
.L_19:
        /*0064*/ 	.byte	0x04, 0x1e
        /*0066*/ 	.short	(.L_21 - .L_20)
.L_20:
        /*0068*/ 	.word	0x00000000


	//----- nvinfo : EIATTR_CBANK_PARAM_SIZE
	.align		4
.L_21:
        /*006c*/ 	.byte	0x03, 0x19
        /*006e*/ 	.short	0x001c


	//----- nvinfo : EIATTR_PARAM_CBANK
	.align		4
        /*0070*/ 	.byte	0x04, 0x0a
        /*0072*/ 	.short	(.L_23 - .L_22)
	.align		4
.L_22:
        /*0074*/ 	.word	index@(.nv.constant0._Z11fusedL2NormPKfS0_Pfi)
        /*0078*/ 	.short	0x0380
        /*007a*/ 	.short	0x001c


	//----- nvinfo : EIATTR_SW_WAR
	.align		4
.L_23:
        /*007c*/ 	.byte	0x04, 0x36
        /*007e*/ 	.short	(.L_25 - .L_24)
.L_24:
        /*0080*/ 	.word	0x00000008
.L_25:


//--------------------- .nv.callgraph             --------------------------
	.section	.nv.callgraph,"",@"SHT_CUDA_CALLGRAPH"
	.align	4
	.sectionentsize	8
	.align		4
        /*0000*/ 	.word	0x00000000
	.align		4
        /*0004*/ 	.word	0xffffffff
	.align		4
        /*0008*/ 	.word	0x00000000
	.align		4
        /*000c*/ 	.word	0xfffffffe
	.align		4
        /*0010*/ 	.word	0x00000000
	.align		4
        /*0014*/ 	.word	0xfffffffd
	.align		4
        /*0018*/ 	.word	0x00000000
	.align		4
        /*001c*/ 	.word	0xfffffffc


//--------------------- .text._Z11fusedL2NormPKfS0_Pfi --------------------------
	.section	.text._Z11fusedL2NormPKfS0_Pfi,"ax",@progbits
	.align	128
        .global         _Z11fusedL2NormPKfS0_Pfi
        .type           _Z11fusedL2NormPKfS0_Pfi,@function
        .size           _Z11fusedL2NormPKfS0_Pfi,(.L_x_5 - _Z11fusedL2NormPKfS0_Pfi)
        .other          _Z11fusedL2NormPKfS0_Pfi,@"STO_CUDA_ENTRY STV_DEFAULT"
_Z11fusedL2NormPKfS0_Pfi:
.text._Z11fusedL2NormPKfS0_Pfi:
[----:B------:R-:W-:Y:S01]  /*0000*/  LDC R1, c[0x0][0x37c] ;  /* 0x0000df00ff017b82 */ /* 0x000fe20000000800 */
[----:B------:R-:W0:Y:S07]  /*0010*/  S2R R3, SR_TID.X ;  /* 0x0000000000037919 */ /* 0x000e2e0000002100 */
[----:B------:R-:W0:Y:S01]  /*0020*/  S2UR UR4, SR_CTAID.X ;  /* 0x00000000000479c3 */ /* 0x000e220000002500 */
[----:B------:R-:W1:Y:S07]  /*0030*/  LDCU UR5, c[0x0][0x398] ;  /* 0x00007300ff0577ac */ /* 0x000e6e0008000800 */
[----:B------:R-:W0:Y:S02]  /*0040*/  LDC R2, c[0x0][0x360] ;  /* 0x0000d800ff027b82 */ /* 0x000e240000000800 */
[----:B0-----:R-:W-:-:S05]  /*0050*/  IMAD R2, R2, UR4, R3 ;  /* 0x0000000402027c24 */ /* 0x001fca000f8e0203 */
[----:B-1----:R-:W-:-:S13]  /*0060*/  ISETP.GE.AND P0, PT, R2, UR5, PT ;  /* 0x0000000502007c0c */ /* 0x002fda000bf06270 */
[----:B------:R-:W-:Y:S05]  /*0070*/  @P0 EXIT ;  /* 0x000000000000094d */ /* 0x000fea0003800000 */
[----:B------:R-:W0:Y:S01]  /*0080*/  LDC.64 R6, c[0x0][0x388] ;  /* 0x0000e200ff067b82 */ /* 0x000e220000000a00 */
[----:B------:R-:W1:Y:S07]  /*0090*/  LDCU.64 UR4, c[0x0][0x358] ;  /* 0x00006b00ff0477ac */ /* 0x000e6e0008000a00 */
[----:B------:R-:W2:Y:S01]  /*00a0*/  LDC.64 R4, c[0x0][0x380] ;  /* 0x0000e000ff047b82 */ /* 0x000ea20000000a00 */
[----:B0-----:R-:W-:-:S06]  /*00b0*/  IMAD.WIDE R6, R2, 0x4, R6 ;  /* 0x0000000402067825 */ /* 0x001fcc00078e0206 */
[----:B-1----:R-:W3:Y:S01]  /*00c0*/  LDG.E R6, desc[UR4][R6.64] ;  /* 0x0000000406067981 */ /* 0x002ee2000c1e1900 */
[----:B--2---:R-:W-:-:S06]  /*00d0*/  IMAD.WIDE R4, R2, 0x4, R4 ;  /* 0x0000000402047825 */ /* 0x004fcc00078e0204 */
[----:B------:R-:W2:Y:S01]  /*00e0*/  LDG.E R4, desc[UR4][R4.64] ;  /* 0x0000000404047981 */ /* 0x000ea2000c1e1900 */
[----:B------:R-:W-:Y:S01]  /*00f0*/  BSSY.RECONVERGENT B0, `(.L_x_0) ;  /* 0x000000f000007945 */ /* 0x000fe20003800200 */
[----:B---3--:R-:W-:-:S04]  /*0100*/  FMUL R3, R6, R6 ;  /* 0x0000000606037220 */ /* 0x008fc80000400000 */
[----:B--2---:R-:W-:-:S05]  /*0110*/  FFMA R0, R4, R4, R3 ;  /* 0x0000000404007223 */ /* 0x004fca0000000003 */
[----:B------:R-:W-:Y:S01]  /*0120*/  IADD3 R8, PT, PT, R0, -0xd000000, RZ ;  /* 0xf300000000087810 */ /* 0x000fe20007ffe0ff */
[----:B------:R0:W1:Y:S03]  /*0130*/  MUFU.RSQ R3, R0 ;  /* 0x0000000000037308 */ /* 0x0000660000001400 */
[----:B------:R-:W-:-:S13]  /*0140*/  ISETP.GT.U32.AND P0, PT, R8, 0x727fffff, PT ;  /* 0x727fffff0800780c */ /* 0x000fda0003f04070 */
[----:B0-----:R-:W-:Y:S05]  /*0150*/  @!P0 BRA `(.L_x_1) ;  /* 0x0000000000108947 */ /* 0x001fea0003800000 */
[----:B------:R-:W-:-:S07]  /*0160*/  MOV R8, 0x180 ;  /* 0x0000018000087802 */ /* 0x000fce0000000f00 */
[----:B-1----:R-:W-:Y:S05]  /*0170*/  CALL.REL.NOINC `($__internal_0_$__cuda_sm20_sqrt_rn_f32_slowpath) ;  /* 0x00000000002c7944 */ /* 0x002fea0003c00000 */
[----:B------:R-:W-:Y:S01]  /*0180*/  MOV R7, R3 ;  /* 0x0000000300077202 */ /* 0x000fe20000000f00 */
[----:B------:R-:W-:Y:S06]  /*0190*/  BRA `(.L_x_2) ;  /* 0x0000000000107947 */ /* 0x000fec0003800000 */
.L_x_1:
[----:B-1----:R-:W-:Y:S01]  /*01a0*/  FMUL.FTZ R7, R0, R3 ;  /* 0x0000000300077220 */ /* 0x002fe20000410000 */
[----:B------:R-:W-:-:S03]  /*01b0*/  FMUL.FTZ R3, R3, 0.5 ;  /* 0x3f00000003037820 */ /* 0x000fc60000410000 */
[----:B------:R-:W-:-:S04]  /*01c0*/  FFMA R0, -R7, R7, R0 ;  /* 0x0000000707007223 */ /* 0x000fc80000000100 */
[----:B------:R-:W-:-:S07]  /*01d0*/  FFMA R7, R0, R3, R7 ;  /* 0x0000000300077223 */ /* 0x000fce0000000007 */
.L_x_2:
[----:B------:R-:W-:Y:S05]  /*01e0*/  BSYNC.RECONVERGENT B0 ;  /* 0x0000000000007941 */ /* 0x000fea0003800200 */
.L_x_0:
[----:B------:R-:W0:Y:S02]  /*01f0*/  LDC.64 R4, c[0x0][0x390] ;  /* 0x0000e400ff047b82 */ /* 0x000e240000000a00 */
[----:B0-----:R-:W-:-:S05]  /*0200*/  IMAD.WIDE R2, R2, 0x4, R4 ;  /* 0x0000000402027825 */ /* 0x001fca00078e0204 */
[----:B------:R-:W-:Y:S01]  /*0210*/  STG.E desc[UR4][R2.64], R7 ;  /* 0x0000000702007986 */ /* 0x000fe2000c101904 */
[----:B------:R-:W-:Y:S05]  /*0220*/  EXIT ;  /* 0x000000000000794d */ /* 0x000fea0003800000 */
        .weak           $__internal_0_$__cuda_sm20_sqrt_rn_f32_slowpath
        .type           $__internal_0_$__cuda_sm20_sqrt_rn_f32_slowpath,@function
        .size           $__internal_0_$__cuda_sm20_sqrt_rn_f32_slowpath,(.L_x_5 - $__internal_0_$__cuda_sm20_sqrt_rn_f32_slowpath)
$__internal_0_$__cuda_sm20_sqrt_rn_f32_slowpath:
[----:B------:R-:W-:-:S13]  /*0230*/  LOP3.LUT P0, RZ, R0, 0x7fffffff, RZ, 0xc0, !PT ;  /* 0x7fffffff00ff7812 */ /* 0x000fda000780c0ff */
[----:B------:R-:W-:Y:S01]  /*0240*/  @!P0 MOV R3, R0 ;  /* 0x0000000000038202 */ /* 0x000fe20000000f00 */
[----:B------:R-:W-:Y:S06]  /*0250*/  @!P0 BRA `(.L_x_3) ;  /* 0x0000000000408947 */ /* 0x000fec0003800000 */
[----:B------:R-:W-:-:S13]  /*0260*/  FSETP.GEU.FTZ.AND P0, PT, R0, RZ, PT ;  /* 0x000000ff0000720b */ /* 0x000fda0003f1e000 */
[----:B------:R-:W-:Y:S01]  /*0270*/  @!P0 MOV R3, 0x7fffffff ;  /* 0x7fffffff00038802 */ /* 0x000fe20000000f00 */
[----:B------:R-:W-:Y:S06]  /*0280*/  @!P0 BRA `(.L_x_3) ;  /* 0x0000000000348947 */ /* 0x000fec0003800000 */
[----:B------:R-:W-:-:S13]  /*0290*/  FSETP.GTU.FTZ.AND P0, PT, |R0|, +INF , PT ;  /* 0x7f8000000000780b */ /* 0x000fda0003f1c200 */
[----:B------:R-:W-:Y:S01]  /*02a0*/  @P0 FADD.FTZ R3, R0, 1 ;  /* 0x3f80000000030421 */ /* 0x000fe20000010000 */
[----:B------:R-:W-:Y:S06]  /*02b0*/  @P0 BRA `(.L_x_3) ;  /* 0x0000000000280947 */ /* 0x000fec0003800000 */
[----:B------:R-:W-:-:S13]  /*02c0*/  FSETP.NEU.FTZ.AND P0, PT, |R0|, +INF , PT ;  /* 0x7f8000000000780b */ /* 0x000fda0003f1d200 */
[----:B------:R-:W-:-:S04]  /*02d0*/  @P0 FFMA R4, R0, 1.84467440737095516160e+19, RZ ;  /* 0x5f80000000040823 */ /* 0x000fc800000000ff */
[----:B------:R-:W0:Y:S02]  /*02e0*/  @P0 MUFU.RSQ R3, R4 ;  /* 0x0000000400030308 */ /* 0x000e240000001400 */
[----:B0-----:R-:W-:Y:S01]  /*02f0*/  @P0 FMUL.FTZ R5, R4, R3 ;  /* 0x0000000304050220 */ /* 0x001fe20000410000 */
[----:B------:R-:W-:Y:S01]  /*0300*/  @P0 FMUL.FTZ R7, R3, 0.5 ;  /* 0x3f00000003070820 */ /* 0x000fe20000410000 */
[----:B------:R-:W-:Y:S02]  /*0310*/  @!P0 MOV R3, R0 ;  /* 0x0000000000038202 */ /* 0x000fe40000000f00 */
[----:B------:R-:W-:-:S04]  /*0320*/  @P0 FADD.FTZ R6, -R5, -RZ ;  /* 0x800000ff05060221 */ /* 0x000fc80000010100 */
[----:B------:R-:W-:-:S04]  /*0330*/  @P0 FFMA R6, R5, R6, R4 ;  /* 0x0000000605060223 */ /* 0x000fc80000000004 */
[----:B------:R-:W-:-:S04]  /*0340*/  @P0 FFMA R6, R6, R7, R5 ;  /* 0x0000000706060223 */ /* 0x000fc80000000005 */
[----:B------:R-:W-:-:S07]  /*0350*/  @P0 FMUL.FTZ R3, R6, 2.3283064365386962891e-10 ;  /* 0x2f80000006030820 */ /* 0x000fce0000410000 */
.L_x_3:
[----:B------:R-:W-:Y:S01]  /*0360*/  HFMA2 R5, -RZ, RZ, 0, 0 ;  /* 0x00000000ff057431 */ /* 0x000fe200000001ff */
[----:B------:R-:W-:-:S04]  /*0370*/  MOV R4, R8 ;  /* 0x0000000800047202 */ /* 0x000fc80000000f00 */
[----:B------:R-:W-:Y:S05]  /*0380*/  RET.REL.NODEC R4 `(_Z11fusedL2NormPKfS0_Pfi) ;  /* 0xfffffffc041c7950 */ /* 0x000fea0003c3ffff */
.L_x_4:
[----:B------:R-:W-:-:S00]  /*0390*/  BRA `(.L_x_4) ;  /* 0xfffffffc00fc7947 */ /* 0x000fc0000383ffff */
[----:B------:R-:W-:-:S00]  /*03a0*/  NOP ;  /* 0x0000000000007918 */ /* 0x000fc00000000000 */
        /* <DEDUP_REMOVED lines=13> */
.L_x_5:


//--------------------- .nv.shared.reserved.0     --------------------------
	.section	.nv.shared.reserved.0,"aw",@nobits
	.weak		__nv_reservedSMEM_offset_0_alias
	.size		__nv_reservedSMEM_offset_0_alias, 0, 64
	.other		__nv_reservedSMEM_offset_0_alias,@"STO_CUDA_RESERVED_SHARED STV_DEFAULT"
__nv_reservedSMEM_offset_0_alias:
	.zero		0
	.zero		64


//--------------------- .nv.constant0._Z11fusedL2NormPKfS0_Pfi --------------------------
	.section	.nv.constant0._Z11fusedL2NormPKfS0_Pfi,"a",@progbits
	.sectionflags	@""
	.align	4
.nv.constant0._Z11fusedL2NormPKfS0_Pfi:
	.zero		924


//--------------------- SYMBOLS --------------------------

	.type		.nv.reservedSmem.offset0,@object
	.size		.nv.reservedSmem.offset0,0x4
